	.headerflags	@"EF_CUDA_TEXMODE_UNIFIED EF_CUDA_64BIT_ADDRESS EF_CUDA_ACCELERATORS EF_CUDA_SM90 EF_CUDA_VIRTUAL_SM(EF_CUDA_SM90)"
	.elftype	@"ET_EXEC"


//--------------------- .nv.info                  --------------------------
	.section	.nv.info,"",@"SHT_CUDA_INFO"
	.align	4


	//----- nvinfo : EIATTR_REGCOUNT
	.align		4
        /*0000*/ 	.byte	0x04, 0x2f
        /*0002*/ 	.short	(.L_1 - .L_0)
	.align		4
.L_0:
        /*0004*/ 	.word	index@(triton_mm)
        /*0008*/ 	.word	0x0000003c


	//----- nvinfo : EIATTR_MIN_STACK_SIZE
	.align		4
.L_1:
        /*000c*/ 	.byte	0x04, 0x12
        /*000e*/ 	.short	(.L_3 - .L_2)
	.align		4
.L_2:
        /*0010*/ 	.word	index@(triton_mm)
        /*0014*/ 	.word	0x00000000


	//----- nvinfo : EIATTR_FRAME_SIZE
	.align		4
.L_3:
        /*0018*/ 	.byte	0x04, 0x11
        /*001a*/ 	.short	(.L_5 - .L_4)
	.align		4
.L_4:
        /*001c*/ 	.word	index@(triton_mm)
        /*0020*/ 	.word	0x00000000


	//----- nvinfo : EIATTR_MIN_STACK_SIZE
	.align		4
.L_5:
        /*0024*/ 	.byte	0x04, 0x12
        /*0026*/ 	.short	(.L_7 - .L_6)
	.align		4
.L_6:
        /*0028*/ 	.word	index@(triton_mm)
        /*002c*/ 	.word	0x00000000
.L_7:


//--------------------- .nv.info.triton_mm        --------------------------
	.section	.nv.info.triton_mm,"",@"SHT_CUDA_INFO"
	.sectionflags	@""
	.align	4


	//----- nvinfo : EIATTR_CUDA_API_VERSION
	.align		4
        /*0000*/ 	.byte	0x04, 0x37
        /*0002*/ 	.short	(.L_9 - .L_8)
.L_8:
        /*0004*/ 	.word	0x0000007c


	//----- nvinfo : EIATTR_KPARAM_INFO
	.align		4
.L_9:
        /*0008*/ 	.byte	0x04, 0x17
        /*000a*/ 	.short	(.L_11 - .L_10)
.L_10:
        /*000c*/ 	.word	0x00000000
        /*0010*/ 	.short	0x0003
        /*0012*/ 	.short	0x0018
        /*0014*/ 	.byte	0x00, 0xf0, 0x21, 0x00


	//----- nvinfo : EIATTR_KPARAM_INFO
	.align		4
.L_11:
        /*0018*/ 	.byte	0x04, 0x17
        /*001a*/ 	.short	(.L_13 - .L_12)
.L_12:
        /*001c*/ 	.word	0x00000000
        /*0020*/ 	.short	0x0002
        /*0022*/ 	.short	0x0010
        /*0024*/ 	.byte	0x00, 0xf0, 0x21, 0x00


	//----- nvinfo : EIATTR_KPARAM_INFO
	.align		4
.L_13:
        /*0028*/ 	.byte	0x04, 0x17
        /*002a*/ 	.short	(.L_15 - .L_14)
.L_14:
        /*002c*/ 	.word	0x00000000
        /*0030*/ 	.short	0x0001
        /*0032*/ 	.short	0x0008
        /*0034*/ 	.byte	0x00, 0xf0, 0x21, 0x00


	//----- nvinfo : EIATTR_KPARAM_INFO
	.align		4
.L_15:
        /*0038*/ 	.byte	0x04, 0x17
        /*003a*/ 	.short	(.L_17 - .L_16)
.L_16:
        /*003c*/ 	.word	0x00000000
        /*0040*/ 	.short	0x0000
        /*0042*/ 	.short	0x0000
        /*0044*/ 	.byte	0x00, 0xf0, 0x21, 0x00


	//----- nvinfo : EIATTR_SPARSE_MMA_MASK
	.align		4
.L_17:
        /*0048*/ 	.byte	0x03, 0x50
        /*004a*/ 	.short	0x0000


	//----- nvinfo : EIATTR_MAXREG_COUNT
	.align		4
        /*004c*/ 	.byte	0x03, 0x1b
        /*004e*/ 	.short	0x00ff


	//----- nvinfo : EIATTR_COOP_GROUP_MASK_REGIDS
	.align		4
        /*0050*/ 	.byte	0x04, 0x29
        /*0052*/ 	.short	(.L_19 - .L_18)


	//   ....[0]....
.L_18:
        /*0054*/ 	.word	0xffffffff


	//----- nvinfo : EIATTR_COOP_GROUP_INSTR_OFFSETS
	.align		4
.L_19:
        /*0058*/ 	.byte	0x04, 0x28
        /*005a*/ 	.short	(.L_21 - .L_20)


	//   ....[0]....
.L_20:
        /*005c*/ 	.word	0x000008b0


	//----- nvinfo : EIATTR_EXIT_INSTR_OFFSETS
	.align		4
.L_21:
        /*0060*/ 	.byte	0x04, 0x1c
        /*0062*/ 	.short	(.L_23 - .L_22)


	//   ....[0]....
.L_22:
        /*0064*/ 	.word	0x00001fe0


	//   ....[1]....
        /*0068*/ 	.word	0x00002000


	//----- nvinfo : EIATTR_MAX_THREADS
	.align		4
.L_23:
        /*006c*/ 	.byte	0x04, 0x05
        /*006e*/ 	.short	(.L_25 - .L_24)
.L_24:
        /*0070*/ 	.word	0x00000100
        /*0074*/ 	.word	0x00000001
        /*0078*/ 	.word	0x00000001


	//----- nvinfo : EIATTR_CBANK_PARAM_SIZE
	.align		4
.L_25:
        /*007c*/ 	.byte	0x03, 0x19
        /*007e*/ 	.short	0x0020


	//----- nvinfo : EIATTR_PARAM_CBANK
	.align		4
        /*0080*/ 	.byte	0x04, 0x0a
        /*0082*/ 	.short	(.L_27 - .L_26)
	.align		4
.L_26:
        /*0084*/ 	.word	index@(.nv.constant0.triton_mm)
        /*0088*/ 	.short	0x0210
        /*008a*/ 	.short	0x0020


	//----- nvinfo : EIATTR_SW_WAR
	.align		4
.L_27:
        /*008c*/ 	.byte	0x04, 0x36
        /*008e*/ 	.short	(.L_29 - .L_28)
.L_28:
        /*0090*/ 	.word	0x00000008
.L_29:


//--------------------- .nv.callgraph             --------------------------
	.section	.nv.callgraph,"",@"SHT_CUDA_CALLGRAPH"
	.align	4
	.sectionentsize	8
	.align		4
        /*0000*/ 	.word	0x00000000
	.align		4
        /*0004*/ 	.word	0xffffffff
	.align		4
        /*0008*/ 	.word	0x00000000
	.align		4
        /*000c*/ 	.word	0xfffffffe
	.align		4
        /*0010*/ 	.word	0x00000000
	.align		4
        /*0014*/ 	.word	0xfffffffd
	.align		4
        /*0018*/ 	.word	0x00000000
	.align		4
        /*001c*/ 	.word	0xfffffffc


//--------------------- .text.triton_mm           --------------------------
	.section	.text.triton_mm,"ax",@progbits
	.sectionflags	@"SHF_BARRIERS=1"
	.align	128
        .global         triton_mm
        .type           triton_mm,@function
        .size           triton_mm,(.L_x_2 - triton_mm)
        .other          triton_mm,@"STO_CUDA_ENTRY STV_DEFAULT"
triton_mm:
.text.triton_mm:
[----:B------:R-:W1:Y:S02]  /*0000*/  LDC R1, c[0x0][0x28] ;  /* 0x00000a00ff017b82 */ /* 0x000e640000000800 */
[----:B------:R-:W2:Y:S01]  /*0010*/  S2R R9, SR_CTAID.X ;  /* 0x0000000000097919 */ /* 0x000ea20000002500 */
[----:B------:R-:W-:Y:S01]  /*0020*/  IMAD.MOV.U32 R5, RZ, RZ, -0x8 ;  /* 0xfffffff8ff057424 */ /* 0x000fe200078e00ff */
[----:B------:R-:W3:Y:S01]  /*0030*/  S2UR UR4, SR_CgaCtaId ;  /* 0x00000000000479c3 */ /* 0x000ee20000008800 */
[----:B------:R-:W-:Y:S01]  /*0040*/  UMOV UR6, 0x400 ;  /* 0x0000040000067882 */ /* 0x000fe20000000000 */
[----:B------:R-:W-:Y:S01]  /*0050*/  ULDC.64 UR18, c[0x0][0x208] ;  /* 0x0000820000127ab9 */ /* 0x000fe20000000a00 */
[----:B------:R-:W-:Y:S01]  /*0060*/  IMAD.MOV.U32 R22, RZ, RZ, 0x2 ;  /* 0x00000002ff167424 */ /* 0x000fe200078e00ff */
[----:B------:R-:W-:Y:S01]  /*0070*/  CS2R R24, SRZ ;  /* 0x0000000000187805 */ /* 0x000fe2000001ff00 */
[----:B------:R-:W-:Y:S01]  /*0080*/  IMAD.MOV.U32 R19, RZ, RZ, -0x20 ;  /* 0xffffffe0ff137424 */ /* 0x000fe200078e00ff */
[----:B------:R-:W-:Y:S02]  /*0090*/  CS2R R26, SRZ ;  /* 0x00000000001a7805 */ /* 0x000fe4000001ff00 */
[----:B------:R-:W-:Y:S01]  /*00a0*/  CS2R R28, SRZ ;  /* 0x00000000001c7805 */ /* 0x000fe2000001ff00 */
[----:B------:R-:W4:Y:S01]  /*00b0*/  LDC.64 R14, c[0x0][0x218] ;  /* 0x00008600ff0e7b82 */ /* 0x000f220000000a00 */
[----:B------:R-:W-:-:S02]  /*00c0*/  CS2R R30, SRZ ;  /* 0x00000000001e7805 */ /* 0x000fc4000001ff00 */
[----:B------:R-:W-:Y:S02]  /*00d0*/  CS2R R32, SRZ ;  /* 0x0000000000207805 */ /* 0x000fe4000001ff00 */
[----:B------:R-:W-:Y:S02]  /*00e0*/  CS2R R34, SRZ ;  /* 0x0000000000227805 */ /* 0x000fe4000001ff00 */
[----:B------:R-:W-:Y:S02]  /*00f0*/  CS2R R36, SRZ ;  /* 0x0000000000247805 */ /* 0x000fe4000001ff00 */
[----:B------:R-:W-:Y:S02]  /*0100*/  CS2R R38, SRZ ;  /* 0x0000000000267805 */ /* 0x000fe4000001ff00 */
[----:B------:R-:W-:Y:S02]  /*0110*/  CS2R R40, SRZ ;  /* 0x0000000000287805 */ /* 0x000fe4000001ff00 */
[----:B------:R-:W-:Y:S01]  /*0120*/  CS2R R42, SRZ ;  /* 0x00000000002a7805 */ /* 0x000fe2000001ff00 */
[----:B------:R-:W5:Y:S01]  /*0130*/  LDC.64 R20, c[0x0][0x220] ;  /* 0x00008800ff147b82 */ /* 0x000f620000000a00 */
[----:B------:R-:W-:-:S02]  /*0140*/  CS2R R44, SRZ ;  /* 0x00000000002c7805 */ /* 0x000fc4000001ff00 */
[----:B------:R-:W-:Y:S02]  /*0150*/  CS2R R46, SRZ ;  /* 0x00000000002e7805 */ /* 0x000fe4000001ff00 */
[----:B------:R-:W-:Y:S02]  /*0160*/  CS2R R48, SRZ ;  /* 0x0000000000307805 */ /* 0x000fe4000001ff00 */
[----:B------:R-:W-:Y:S02]  /*0170*/  CS2R R50, SRZ ;  /* 0x0000000000327805 */ /* 0x000fe4000001ff00 */
[----:B------:R-:W-:Y:S02]  /*0180*/  CS2R R52, SRZ ;  /* 0x0000000000347805 */ /* 0x000fe4000001ff00 */
[----:B------:R-:W-:Y:S01]  /*0190*/  CS2R R54, SRZ ;  /* 0x0000000000367805 */ /* 0x000fe2000001ff00 */
[----:B---3--:R-:W-:-:S03]  /*01a0*/  UPRMT UR6, UR4, 0x654, UR6 ;  /* 0x0000065404067896 */ /* 0x008fc60008000006 */
[----:B------:R-:W-:Y:S01]  /*01b0*/  UMOV UR4, 0xffffffff ;  /* 0xffffffff00047882 */ /* 0x000fe20000000000 */
[----:B--2---:R-:W-:-:S05]  /*01c0*/  IMAD.HI R0, R9, 0x2aaaaaab, RZ ;  /* 0x2aaaaaab09007827 */ /* 0x004fca00078e02ff */
[----:B------:R-:W-:-:S04]  /*01d0*/  SHF.R.U32.HI R3, RZ, 0x1f, R0 ;  /* 0x0000001fff037819 */ /* 0x000fc80000011600 */
[----:B------:R-:W-:-:S05]  /*01e0*/  LEA.HI.SX32 R0, R0, R3, 0x1a ;  /* 0x0000000300007211 */ /* 0x000fca00078fd2ff */
[C---:B------:R-:W-:Y:S02]  /*01f0*/  IMAD R2, R0.reuse, R5, 0x20 ;  /* 0x0000002000027424 */ /* 0x040fe400078e0205 */
[----:B------:R-:W-:-:S03]  /*0200*/  IMAD R7, R0, -0x180, R9 ;  /* 0xfffffe8000077824 */ /* 0x000fc600078e0209 */
[----:B------:R-:W-:-:S04]  /*0210*/  VIMNMX R4, R2, 0x8, PT ;  /* 0x0000000802047848 */ /* 0x000fc80003fe0100 */
[-C--:B------:R-:W-:Y:S02]  /*0220*/  IABS R11, R4.reuse ;  /* 0x00000004000b7213 */ /* 0x080fe40000000000 */
[----:B------:R-:W-:Y:S02]  /*0230*/  IABS R8, R4 ;  /* 0x0000000400087213 */ /* 0x000fe40000000000 */
[----:B------:R-:W2:Y:S03]  /*0240*/  I2F.RP R5, R11 ;  /* 0x0000000b00057306 */ /* 0x000ea60000209400 */
[----:B------:R-:W-:-:S05]  /*0250*/  IMAD.MOV R8, RZ, RZ, -R8 ;  /* 0x000000ffff087224 */ /* 0x000fca00078e0a08 */
[----:B--2---:R-:W2:Y:S02]  /*0260*/  MUFU.RCP R5, R5 ;  /* 0x0000000500057308 */ /* 0x004ea40000001000 */
[----:B--2---:R-:W-:-:S06]  /*0270*/  VIADD R2, R5, 0xffffffe ;  /* 0x0ffffffe05027836 */ /* 0x004fcc0000000000 */
[----:B------:R2:W3:Y:S02]  /*0280*/  F2I.FTZ.U32.TRUNC.NTZ R3, R2 ;  /* 0x0000000200037305 */ /* 0x0004e4000021f000 */
[----:B--2---:R-:W-:Y:S02]  /*0290*/  IMAD.MOV.U32 R2, RZ, RZ, RZ ;  /* 0x000000ffff027224 */ /* 0x004fe400078e00ff */
[----:B---3--:R-:W-:-:S04]  /*02a0*/  IMAD.MOV R6, RZ, RZ, -R3 ;  /* 0x000000ffff067224 */ /* 0x008fc800078e0a03 */
[----:B------:R-:W-:Y:S01]  /*02b0*/  IMAD R13, R6, R11, RZ ;  /* 0x0000000b060d7224 */ /* 0x000fe200078e02ff */
[----:B------:R-:W-:Y:S02]  /*02c0*/  IABS R6, R7 ;  /* 0x0000000700067213 */ /* 0x000fe40000000000 */
[----:B------:R-:W-:Y:S01]  /*02d0*/  LOP3.LUT R7, R7, R4, RZ, 0x3c, !PT ;  /* 0x0000000407077212 */ /* 0x000fe200078e3cff */
[----:B------:R-:W-:Y:S01]  /*02e0*/  IMAD.HI.U32 R3, R3, R13, R2 ;  /* 0x0000000d03037227 */ /* 0x000fe200078e0002 */
[----:B------:R-:W-:-:S05]  /*02f0*/  IABS R2, R9 ;  /* 0x0000000900027213 */ /* 0x000fca0000000000 */
[----:B------:R-:W-:-:S04]  /*0300*/  IMAD.HI.U32 R5, R3, R6, RZ ;  /* 0x0000000603057227 */ /* 0x000fc800078e00ff */
[----:B------:R-:W-:Y:S02]  /*0310*/  IMAD R6, R5, R8, R6 ;  /* 0x0000000805067224 */ /* 0x000fe400078e0206 */
[----:B------:R-:W-:-:S03]  /*0320*/  IMAD.HI.U32 R3, R3, R2, RZ ;  /* 0x0000000203037227 */ /* 0x000fc600078e00ff */
[----:B------:R-:W-:Y:S01]  /*0330*/  ISETP.GT.U32.AND P1, PT, R11, R6, PT ;  /* 0x000000060b00720c */ /* 0x000fe20003f24070 */
[----:B------:R-:W-:Y:S02]  /*0340*/  IMAD R2, R3, R8, R2 ;  /* 0x0000000803027224 */ /* 0x000fe400078e0202 */
[----:B------:R-:W2:Y:S03]  /*0350*/  S2R R3, SR_TID.X ;  /* 0x0000000000037919 */ /* 0x000ea60000002100 */
[----:B------:R-:W-:-:S07]  /*0360*/  ISETP.GT.U32.AND P0, PT, R11, R2, PT ;  /* 0x000000020b00720c */ /* 0x000fce0003f04070 */
[--C-:B------:R-:W-:Y:S02]  /*0370*/  @!P1 IMAD.IADD R6, R6, 0x1, -R11.reuse ;  /* 0x0000000106069824 */ /* 0x100fe400078e0a0b */
[----:B------:R-:W-:Y:S01]  /*0380*/  @!P1 VIADD R5, R5, 0x1 ;  /* 0x0000000105059836 */ /* 0x000fe20000000000 */
[----:B------:R-:W-:Y:S02]  /*0390*/  ISETP.NE.AND P1, PT, R4, RZ, PT ;  /* 0x000000ff0400720c */ /* 0x000fe40003f25270 */
[----:B------:R-:W-:Y:S01]  /*03a0*/  ISETP.GE.U32.AND P2, PT, R6, R11, PT ;  /* 0x0000000b0600720c */ /* 0x000fe20003f46070 */
[----:B------:R-:W-:Y:S01]  /*03b0*/  @!P0 IMAD.IADD R2, R2, 0x1, -R11 ;  /* 0x0000000102028824 */ /* 0x000fe200078e0a0b */
[----:B------:R-:W-:-:S04]  /*03c0*/  ISETP.GE.AND P0, PT, R7, RZ, PT ;  /* 0x000000ff0700720c */ /* 0x000fc80003f06270 */
[----:B------:R-:W-:-:S07]  /*03d0*/  ISETP.GT.U32.AND P3, PT, R11, R2, PT ;  /* 0x000000020b00720c */ /* 0x000fce0003f64070 */
[----:B------:R-:W-:Y:S01]  /*03e0*/  @P2 VIADD R5, R5, 0x1 ;  /* 0x0000000105052836 */ /* 0x000fe20000000000 */
[----:B------:R-:W-:-:S03]  /*03f0*/  ISETP.GE.AND P2, PT, R9, RZ, PT ;  /* 0x000000ff0900720c */ /* 0x000fc60003f46270 */
[----:B------:R-:W-:Y:S01]  /*0400*/  IMAD.MOV.U32 R6, RZ, RZ, R5 ;  /* 0x000000ffff067224 */ /* 0x000fe200078e0005 */
[----:B------:R-:W-:Y:S01]  /*0410*/  LOP3.LUT R5, RZ, R4, RZ, 0x33, !PT ;  /* 0x00000004ff057212 */ /* 0x000fe200078e33ff */
[----:B------:R-:W-:Y:S01]  /*0420*/  @!P3 IMAD.IADD R2, R2, 0x1, -R11 ;  /* 0x000000010202b824 */ /* 0x000fe200078e0a0b */
[--C-:B--2---:R-:W-:Y:S01]  /*0430*/  SHF.R.U32.HI R7, RZ, 0x2, R3.reuse ;  /* 0x00000002ff077819 */ /* 0x104fe20000011603 */
[----:B------:R-:W-:Y:S01]  /*0440*/  @!P0 IMAD.MOV R6, RZ, RZ, -R6 ;  /* 0x000000ffff068224 */ /* 0x000fe200078e0a06 */
[----:B------:R-:W-:Y:S02]  /*0450*/  SHF.R.U32.HI R16, RZ, 0x5, R3 ;  /* 0x00000005ff107819 */ /* 0x000fe40000011603 */
[----:B------:R-:W-:Y:S02]  /*0460*/  SGXT.U32 R7, R7, 0x6 ;  /* 0x000000060707781a */ /* 0x000fe40000000000 */
[----:B------:R-:W-:Y:S01]  /*0470*/  SEL R17, R5, R6, !P1 ;  /* 0x0000000605117207 */ /* 0x000fe20004800000 */
[----:B------:R-:W-:-:S04]  /*0480*/  @!P2 IMAD.MOV R2, RZ, RZ, -R2 ;  /* 0x000000ffff02a224 */ /* 0x000fc800078e0a02 */
[----:B------:R-:W-:Y:S01]  /*0490*/  IMAD.SHL.U32 R17, R17, 0x40, RZ ;  /* 0x0000004011117824 */ /* 0x000fe200078e00ff */
[----:B------:R-:W-:-:S04]  /*04a0*/  SEL R5, R5, R2, !P1 ;  /* 0x0000000205057207 */ /* 0x000fc80004800000 */
[----:B------:R-:W-:Y:S01]  /*04b0*/  LOP3.LUT R2, R17, R7, RZ, 0xfc, !PT ;  /* 0x0000000711027212 */ /* 0x000fe200078efcff */
[----:B------:R-:W-:-:S04]  /*04c0*/  IMAD R0, R0, 0x8, R5 ;  /* 0x0000000800007824 */ /* 0x000fc800078e0205 */
[----:B------:R-:W-:Y:S01]  /*04d0*/  IMAD.HI R5, R2, 0x2aaaaaab, RZ ;  /* 0x2aaaaaab02057827 */ /* 0x000fe200078e02ff */
[----:B------:R-:W-:-:S03]  /*04e0*/  SHF.R.S32.HI R6, RZ, 0x18, R0 ;  /* 0x00000018ff067819 */ /* 0x000fc60000011400 */
[----:B------:R-:W-:Y:S01]  /*04f0*/  IMAD.SHL.U32 R0, R0, 0x80, RZ ;  /* 0x0000008000007824 */ /* 0x000fe200078e00ff */
[----:B------:R-:W-:Y:S02]  /*0500*/  SHF.R.U32.HI R8, RZ, 0x1f, R5 ;  /* 0x0000001fff087819 */ /* 0x000fe40000011605 */
[----:B------:R-:W-:Y:S02]  /*0510*/  SGXT R6, R6, 0x1 ;  /* 0x000000010606781a */ /* 0x000fe40000000200 */
[----:B------:R-:W-:Y:S02]  /*0520*/  LOP3.LUT R4, R0, R7, RZ, 0xfc, !PT ;  /* 0x0000000700047212 */ /* 0x000fe400078efcff */
[----:B------:R-:W-:Y:S02]  /*0530*/  LEA.HI R11, R5, R8, RZ, 0x17 ;  /* 0x00000008050b7211 */ /* 0x000fe400078fb8ff */
[----:B------:R-:W-:Y:S02]  /*0540*/  LOP3.LUT R5, R0, 0x40, R7, 0xfe, !PT ;  /* 0x0000004000057812 */ /* 0x000fe400078efe07 */
[C---:B------:R-:W-:Y:S01]  /*0550*/  LEA.HI R8, R6.reuse, R4, RZ, 0xc ;  /* 0x0000000406087211 */ /* 0x040fe200078f60ff */
[----:B------:R-:W-:Y:S01]  /*0560*/  IMAD R13, R11, -0xc00, R2 ;  /* 0xfffff4000b0d7824 */ /* 0x000fe200078e0202 */
[----:B------:R-:W-:Y:S01]  /*0570*/  LEA.HI R6, R6, R5, RZ, 0xc ;  /* 0x0000000506067211 */ /* 0x000fe200078f60ff */
[----:B------:R-:W-:Y:S01]  /*0580*/  IMAD.SHL.U32 R2, R3, 0x8, RZ ;  /* 0x0000000803027824 */ /* 0x000fe200078e00ff */
[----:B------:R-:W-:-:S02]  /*0590*/  LOP3.LUT R9, R8, 0x3ff000, RZ, 0xc0, !PT ;  /* 0x003ff00008097812 */ /* 0x000fc400078ec0ff */
[----:B------:R-:W-:Y:S02]  /*05a0*/  LOP3.LUT R6, R6, 0x3ff000, RZ, 0xc0, !PT ;  /* 0x003ff00006067812 */ /* 0x000fe400078ec0ff */
[----:B------:R-:W-:Y:S01]  /*05b0*/  LOP3.LUT R8, R2, 0x18, R3, 0x48, !PT ;  /* 0x0000001802087812 */ /* 0x000fe200078e4803 */
[----:B------:R-:W-:Y:S01]  /*05c0*/  IMAD.IADD R11, R4, 0x1, -R9 ;  /* 0x00000001040b7824 */ /* 0x000fe200078e0a09 */
[----:B------:R-:W-:Y:S02]  /*05d0*/  LOP3.LUT R4, R2, 0x18, RZ, 0xc0, !PT ;  /* 0x0000001802047812 */ /* 0x000fe400078ec0ff */
[C---:B------:R-:W-:Y:S01]  /*05e0*/  LOP3.LUT R9, R7.reuse, 0x40, RZ, 0xfc, !PT ;  /* 0x0000004007097812 */ /* 0x040fe200078efcff */
[----:B------:R-:W-:Y:S01]  /*05f0*/  IMAD R10, R7, 0x20, R8 ;  /* 0x00000020070a7824 */ /* 0x000fe200078e0208 */
[----:B------:R-:W-:Y:S01]  /*0600*/  IADD3 R5, R5, -R6, RZ ;  /* 0x8000000605057210 */ /* 0x000fe20007ffe0ff */
[----:B------:R-:W-:Y:S02]  /*0610*/  IMAD R7, R11, 0xc00, R4 ;  /* 0x00000c000b077824 */ /* 0x000fe400078e0204 */
[----:B------:R-:W-:Y:S01]  /*0620*/  IMAD R9, R9, 0x20, R8 ;  /* 0x0000002009097824 */ /* 0x000fe200078e0208 */
[----:B------:R-:W-:Y:S01]  /*0630*/  LEA R8, R10, UR6, 0x1 ;  /* 0x000000060a087c11 */ /* 0x000fe2000f8e08ff */
[----:B------:R-:W-:-:S02]  /*0640*/  IMAD R5, R5, 0xc00, R4 ;  /* 0x00000c0005057824 */ /* 0x000fc400078e0204 */
[----:B------:R-:W-:Y:S01]  /*0650*/  IMAD R13, R13, 0xc00, R4 ;  /* 0x00000c000d0d7824 */ /* 0x000fe200078e0204 */
[----:B------:R-:W-:Y:S01]  /*0660*/  LEA R23, R9, UR6, 0x1 ;  /* 0x0000000609177c11 */ /* 0x000fe2000f8e08ff */
[----:B----4-:R-:W-:-:S04]  /*0670*/  IMAD.WIDE R6, R7, 0x2, R14 ;  /* 0x0000000207067825 */ /* 0x010fc800078e020e */
[----:B------:R-:W-:Y:S01]  /*0680*/  IMAD.WIDE R14, R5, 0x2, R14 ;  /* 0x00000002050e7825 */ /* 0x000fe200078e020e */
[----:B------:R-:W-:Y:S01]  /*0690*/  @!PT LDS RZ, [RZ] ;  /* 0x00000000fffff984 */ /* 0x000fe20000000800 */
[----:B------:R-:W-:Y:S01]  /*06a0*/  @!PT LDS RZ, [RZ] ;  /* 0x00000000fffff984 */ /* 0x000fe20000000800 */
[----:B------:R-:W-:Y:S01]  /*06b0*/  @!PT LDS RZ, [RZ] ;  /* 0x00000000fffff984 */ /* 0x000fe20000000800 */
[----:B------:R-:W-:Y:S01]  /*06c0*/  LDGSTS.E.BYPASS.128 [R8], desc[UR18][R6.64] ;  /* 0x0000000006087fae */ /* 0x000fe2000b901c52 */
[----:B------:R-:W-:Y:S02]  /*06d0*/  IADD3 R4, P2, R6, 0xc0, RZ ;  /* 0x000000c006047810 */ /* 0x000fe40007f5e0ff */
[----:B-----5:R-:W-:Y:S01]  /*06e0*/  IMAD.WIDE R20, R13, 0x2, R20 ;  /* 0x000000020d147825 */ /* 0x020fe200078e0214 */
[----:B------:R-:W-:Y:S01]  /*06f0*/  LDGSTS.E.BYPASS.128 [R23], desc[UR18][R14.64] ;  /* 0x000000000e177fae */ /* 0x000fe2000b901c52 */
[----:B------:R-:W-:Y:S02]  /*0700*/  IADD3 R11, P1, R14, 0xc0, RZ ;  /* 0x000000c00e0b7810 */ /* 0x000fe40007f3e0ff */
[----:B------:R-:W-:Y:S01]  /*0710*/  IMAD.X R5, RZ, RZ, R7, P2 ;  /* 0x000000ffff057224 */ /* 0x000fe200010e0607 */
[----:B------:R-:W0:Y:S01]  /*0720*/  LDGDEPBAR ;  /* 0x00000000000079af */ /* 0x000e220000000000 */
[----:B------:R-:W-:Y:S01]  /*0730*/  IADD3 R12, P0, R20, 0xc0, RZ ;  /* 0x000000c0140c7810 */ /* 0x000fe20007f1e0ff */
[----:B------:R-:W-:-:S02]  /*0740*/  IMAD.X R18, RZ, RZ, R15, P1 ;  /* 0x000000ffff127224 */ /* 0x000fc400008e060f */
[----:B------:R-:W-:Y:S02]  /*0750*/  LDGSTS.E.BYPASS.128 [R8+0x8000], desc[UR18][R20.64] ;  /* 0x0800000014087fae */ /* 0x000fe4000b901c52 */
[----:B------:R-:W-:Y:S02]  /*0760*/  IMAD.X R13, RZ, RZ, R21, P0 ;  /* 0x000000ffff0d7224 */ /* 0x000fe400000e0615 */
[----:B------:R-:W0:Y:S01]  /*0770*/  LDGDEPBAR ;  /* 0x00000000000079af */ /* 0x000e220000000000 */
[----:B------:R-:W-:Y:S06]  /*0780*/  BAR.SYNC.DEFER_BLOCKING 0x0 ;  /* 0x0000000000007b1d */ /* 0x000fec0000010000 */
[----:B------:R-:W-:Y:S01]  /*0790*/  @!PT LDS RZ, [RZ] ;  /* 0x00000000fffff984 */ /* 0x000fe20000000800 */
[----:B------:R-:W-:Y:S01]  /*07a0*/  @!PT LDS RZ, [RZ] ;  /* 0x00000000fffff984 */ /* 0x000fe20000000800 */
[----:B------:R-:W-:Y:S01]  /*07b0*/  @!PT LDS RZ, [RZ] ;  /* 0x00000000fffff984 */ /* 0x000fe20000000800 */
[----:B------:R-:W-:Y:S04]  /*07c0*/  LDGSTS.E.BYPASS.128 [R8+0x2000], desc[UR18][R6.64+0x40] ;  /* 0x0200004006087fae */ /* 0x000fe8000b901c52 */
[----:B------:R-:W-:Y:S04]  /*07d0*/  LDGSTS.E.BYPASS.128 [R23+0x2000], desc[UR18][R14.64+0x40] ;  /* 0x020000400e177fae */ /* 0x000fe8000b901c52 */
[----:B------:R-:W0:Y:S04]  /*07e0*/  LDGDEPBAR ;  /* 0x00000000000079af */ /* 0x000e280000000000 */
[----:B------:R-:W-:Y:S04]  /*07f0*/  LDGSTS.E.BYPASS.128 [R8+0x9000], desc[UR18][R20.64+0x40] ;  /* 0x0900004014087fae */ /* 0x000fe8000b901c52 */
        /* <DEDUP_REMOVED lines=8> */
[----:B------:R2:W-:Y:S04]  /*0880*/  LDGSTS.E.BYPASS.128 [R8+0xa000], desc[UR18][R20.64+0x80] ;  /* 0x0a00008014087fae */ /* 0x0005e8000b901c52 */
[----:B------:R-:W0:Y:S01]  /*0890*/  LDGDEPBAR ;  /* 0x00000000000079af */ /* 0x000e220000000000 */
[----:B--2---:R-:W-:-:S07]  /*08a0*/  LOP3.LUT R20, R16, 0x7fffffc, RZ, 0xc0, !PT ;  /* 0x07fffffc10147812 */ /* 0x004fce00078ec0ff */
.L_x_0:
[----:B------:R-:W2:Y:S01]  /*08b0*/  SHFL.IDX PT, R6, R20, RZ, 0x1f ;  /* 0x00001fff14067589 */ /* 0x000ea200000e0000 */
[----:B------:R-:W-:Y:S01]  /*08c0*/  UIADD3 UR4, UR4, 0x1, URZ ;  /* 0x0000000104047890 */ /* 0x000fe2000fffe03f */
[----:B------:R-:W-:-:S04]  /*08d0*/  DEPBAR.LE SB0, 0x4 ;  /* 0x000081000000791a */ /* 0x000fc80000000000 */
[----:B------:R-:W-:Y:S01]  /*08e0*/  UISETP.GE.AND UP0, UPT, UR4, 0x4, UPT ;  /* 0x000000040400788c */ /* 0x000fe2000bf06270 */
[----:B------:R-:W-:Y:S01]  /*08f0*/  BAR.SYNC.DEFER_BLOCKING 0x0 ;  /* 0x0000000000007b1d */ /* 0x000fe20000010000 */
[----:B------:R-:W-:Y:S01]  /*0900*/  VIADD R22, R22, 0x1 ;  /* 0x0000000116167836 */ /* 0x000fe20000000000 */
[----:B------:R-:W-:Y:S01]  /*0910*/  MOV R14, R12 ;  /* 0x0000000c000e7202 */ /* 0x000fe20000000f00 */
[----:B------:R-:W-:-:S03]  /*0920*/  USEL UR16, UR4, URZ, !UP0 ;  /* 0x0000003f04107287 */ /* 0x000fc6000c000000 */
[----:B------:R-:W-:Y:S01]  /*0930*/  UMOV UR11, 0x80000020 ;  /* 0x80000020000b7882 */ /* 0x000fe20000000000 */
[----:B------:R-:W-:Y:S01]  /*0940*/  ULEA UR4, UR16, UR6, 0xd ;  /* 0x0000000610047291 */ /* 0x000fe2000f8e683f */
[----:B------:R-:W-:-:S03]  /*0950*/  ISETP.GE.AND P1, PT, R22, 0x4, PT ;  /* 0x000000041600780c */ /* 0x000fc60003f26270 */
[----:B------:R-:W-:Y:S01]  /*0960*/  USHF.R.U32.HI UR4, URZ, 0x4, UR4 ;  /* 0x000000043f047899 */ /* 0x000fe20008011604 */
[----:B------:R-:W-:-:S03]  /*0970*/  SEL R21, R22, RZ, !P1 ;  /* 0x000000ff16157207 */ /* 0x000fc60004800000 */
[----:B------:R-:W-:Y:S01]  /*0980*/  ULOP3.LUT UR4, UR4, 0x3fff, URZ, 0xc0, !UPT ;  /* 0x00003fff04047892 */ /* 0x000fe2000f8ec03f */
[----:B--2---:R-:W-:Y:S01]  /*0990*/  R2UR UR5, R6 ;  /* 0x00000000060572ca */ /* 0x004fe200000e0000 */
[----:B------:R-:W-:-:S05]  /*09a0*/  VIADD R6, R19, 0x20 ;  /* 0x0000002013067836 */ /* 0x000fca0000000000 */
[----:B------:R-:W-:Y:S01]  /*09b0*/  ISETP.GE.U32.AND P0, PT, R6, 0xba0, PT ;  /* 0x00000ba00600780c */ /* 0x000fe20003f06070 */
[----:B------:R-:W-:Y:S01]  /*09c0*/  WARPGROUP.ARRIVE ;  /* 0x00000000000079c5 */ /* 0x000fe20000000000 */
[----:B------:R-:W-:-:S05]  /*09d0*/  LEA R6, R21, UR6, 0xd ;  /* 0x0000000615067c11 */ /* 0x000fca000f8e68ff */
[----:B------:R-:W-:Y:S01]  /*09e0*/  USHF.L.U32 UR7, UR5, 0x6, URZ ;  /* 0x0000000605077899 */ /* 0x000fe2000800063f */
[--C-:B------:R-:W-:Y:S01]  /*09f0*/  IMAD R7, R10, 0x2, R6.reuse ;  /* 0x000000020a077824 */ /* 0x100fe200078e0206 */
[----:B------:R-:W-:Y:S01]  /*0a00*/  ULEA UR5, UR16, UR6, 0xc ;  /* 0x0000000610057291 */ /* 0x000fe2000f8e603f */
[----:B------:R-:W-:Y:S01]  /*0a10*/  IMAD R15, R9, 0x2, R6 ;  /* 0x00000002090f7824 */ /* 0x000fe200078e0206 */
[----:B------:R-:W-:Y:S01]  /*0a20*/  ULOP3.LUT UR7, UR7, 0x1c0, URZ, 0xc0, !UPT ;  /* 0x000001c007077892 */ /* 0x000fe2000f8ec03f */
[----:B------:R-:W-:Y:S01]  /*0a30*/  IMAD.MOV.U32 R6, RZ, RZ, R11 ;  /* 0x000000ffff067224 */ /* 0x000fe200078e000b */
[----:B------:R-:W-:Y:S01]  /*0a40*/  UIADD3 UR5, UR5, 0x8000, URZ ;  /* 0x0000800005057890 */ /* 0x000fe2000fffe03f */
[C---:B------:R-:W-:Y:S01]  /*0a50*/  IMAD R11, R21.reuse, 0x1000, R8 ;  /* 0x00001000150b7824 */ /* 0x040fe200078e0208 */
[----:B------:R-:W-:Y:S01]  /*0a60*/  UIADD3 UR12, UP0, UR7, UR4, URZ ;  /* 0x00000004070c7290 */ /* 0x000fe2000ff1e03f */
[----:B------:R-:W-:Y:S01]  /*0a70*/  VIADD R21, R21, 0x1 ;  /* 0x0000000115157836 */ /* 0x000fe20000000000 */
[----:B------:R-:W-:-:S02]  /*0a80*/  USHF.R.U32.HI UR5, URZ, 0x4, UR5 ;  /* 0x000000043f057899 */ /* 0x000fc40008011605 */
[----:B------:R-:W-:Y:S02]  /*0a90*/  UIADD3.X UR13, URZ, URZ, URZ, UP0, !UPT ;  /* 0x0000003f3f0d7290 */ /* 0x000fe400087fe43f */
[----:B------:R-:W-:Y:S01]  /*0aa0*/  ULOP3.LUT UR4, UR5, 0x3fff, URZ, 0xc0, !UPT ;  /* 0x00003fff05047892 */ /* 0x000fe2000f8ec03f */
[C---:B------:R-:W-:Y:S01]  /*0ab0*/  ISETP.GE.AND P1, PT, R21.reuse, 0x4, PT ;  /* 0x000000041500780c */ /* 0x040fe20003f26270 */
[----:B------:R-:W-:Y:S02]  /*0ac0*/  ULOP3.LUT UR8, UR12, 0x2000000, URZ, 0xfc, !UPT ;  /* 0x020000000c087892 */ /* 0x000fe4000f8efc3f */
[----:B------:R-:W-:Y:S01]  /*0ad0*/  ULOP3.LUT UR10, UR4, 0x1000000, URZ, 0xfc, !UPT ;  /* 0x01000000040a7892 */ /* 0x000fe2000f8efc3f */
[----:B------:R-:W-:Y:S01]  /*0ae0*/  SEL R21, R21, RZ, !P1 ;  /* 0x000000ff15157207 */ /* 0x000fe20004800000 */
[----:B------:R-:W-:Y:S01]  /*0af0*/  ULOP3.LUT UR9, UR13, 0x80000020, URZ, 0xfc, !UPT ;  /* 0x800000200d097892 */ /* 0x000fe2000f8efc3f */
[----:B------:R-:W-:Y:S01]  /*0b00*/  UMOV UR5, URZ ;  /* 0x0000003f00057c82 */ /* 0x000fe20008000000 */
[----:B------:R-:W-:-:S02]  /*0b10*/  UIADD3 UR16, UR16, 0x1, URZ ;  /* 0x0000000110107890 */ /* 0x000fc4000fffe03f */
[----:B------:R-:W-:Y:S02]  /*0b20*/  IMAD R23, R21, 0x1000, R8 ;  /* 0x0000100015177824 */ /* 0x000fe400078e0208 */
[----:B------:R-:W-:-:S03]  /*0b30*/  UISETP.GE.AND UP0, UPT, UR16, 0x4, UPT ;  /* 0x000000041000788c */ /* 0x000fc6000bf06270 */
[----:B------:R-:W-:Y:S01]  /*0b40*/  HGMMA.64x64x16.F32.BF16 R24, gdesc[UR8], R24 ;  /* 0x00e00000081879f0 */ /* 0x000fe20008701818 */
[----:B------:R-:W-:Y:S01]  /*0b50*/  UMOV UR8, 0x2000002 ;  /* 0x0200000200087882 */ /* 0x000fe20000000000 */
[----:B------:R-:W-:Y:S01]  /*0b60*/  UMOV UR9, 0x80000020 ;  /* 0x8000002000097882 */ /* 0x000fe20000000000 */
[----:B------:R-:W-:Y:S01]  /*0b70*/  UMOV UR10, 0x1000002 ;  /* 0x01000002000a7882 */ /* 0x000fe20000000000 */
[----:B------:R-:W-:Y:S01]  /*0b80*/  UMOV UR11, 0x80000020 ;  /* 0x80000020000b7882 */ /* 0x000fe20000000000 */
[----:B------:R-:W-:Y:S02]  /*0b90*/  UIADD3.64 UR12, UR12, UR8, URZ ;  /* 0x000000080c0c7297 */ /* 0x000fe4000fffe03f */
[----:B------:R-:W-:Y:S02]  /*0ba0*/  UIADD3.64 UR14, UR4, UR10, URZ ;  /* 0x0000000a040e7297 */ /* 0x000fe4000fffe03f */
[----:B------:R-:W-:-:S04]  /*0bb0*/  USEL UR20, UR16, URZ, !UP0 ;  /* 0x0000003f10147287 */ /* 0x000fc8000c000000 */
[----:B------:R-:W-:Y:S02]  /*0bc0*/  ULEA UR4, UR20, UR6, 0xd ;  /* 0x0000000614047291 */ /* 0x000fe4000f8e683f */
[----:B------:R-:W-:Y:S02]  /*0bd0*/  ULEA UR5, UR20, UR6, 0xc ;  /* 0x0000000614057291 */ /* 0x000fe4000f8e603f */
[----:B------:R-:W-:Y:S02]  /*0be0*/  USHF.R.U32.HI UR4, URZ, 0x4, UR4 ;  /* 0x000000043f047899 */ /* 0x000fe40008011604 */
[----:B------:R-:W-:Y:S02]  /*0bf0*/  UIADD3 UR5, UR5, 0x8000, URZ ;  /* 0x0000800005057890 */ /* 0x000fe4000fffe03f */
[----:B------:R-:W-:Y:S02]  /*0c00*/  ULOP3.LUT UR4, UR4, 0x3fff, URZ, 0xc0, !UPT ;  /* 0x00003fff04047892 */ /* 0x000fe4000f8ec03f */
[----:B------:R-:W-:-:S02]  /*0c10*/  USHF.R.U32.HI UR5, URZ, 0x4, UR5 ;  /* 0x000000043f057899 */ /* 0x000fc40008011605 */
[----:B------:R-:W-:Y:S02]  /*0c20*/  UIADD3 UR16, UP0, UR7, UR4, URZ ;  /* 0x0000000407107290 */ /* 0x000fe4000ff1e03f */
[----:B------:R-:W-:Y:S02]  /*0c30*/  ULOP3.LUT UR4, UR5, 0x3fff, URZ, 0xc0, !UPT ;  /* 0x00003fff05047892 */ /* 0x000fe4000f8ec03f */
[----:B------:R-:W-:Y:S01]  /*0c40*/  UIADD3.X UR17, URZ, URZ, URZ, UP0, !UPT ;  /* 0x0000003f3f117290 */ /* 0x000fe200087fe43f */
[----:B------:R-:W-:Y:S01]  /*0c50*/  UMOV UR5, URZ ;  /* 0x0000003f00057c82 */ /* 0x000fe20008000000 */
[----:B------:R-:W-:-:S04]  /*0c60*/  UIADD3 UR20, UR20, 0x1, URZ ;  /* 0x0000000114147890 */ /* 0x000fc8000fffe03f */
[----:B------:R-:W-:-:S04]  /*0c70*/  UISETP.GE.AND UP0, UPT, UR20, 0x4, UPT ;  /* 0x000000041400788c */ /* 0x000fc8000bf06270 */
[----:B------:R-:W-:Y:S01]  /*0c80*/  USEL UR20, UR20, URZ, !UP0 ;  /* 0x0000003f14147287 */ /* 0x000fe2000c000000 */
[----:B------:R-:W-:Y:S01]  /*0c90*/  HGMMA.64x64x16.F32.BF16 R24, gdesc[UR12], R24, gsb0 ;  /* 0x00e000000c1879f0 */ /* 0x000fe20008001818 */
[----:B------:R-:W-:Y:S02]  /*0ca0*/  ULOP3.LUT UR12, UR16, 0x2000000, URZ, 0xfc, !UPT ;  /* 0x02000000100c7892 */ /* 0x000fe4000f8efc3f */
[----:B------:R-:W-:Y:S02]  /*0cb0*/  ULOP3.LUT UR14, UR4, 0x1000000, URZ, 0xfc, !UPT ;  /* 0x01000000040e7892 */ /* 0x000fe4000f8efc3f */
[----:B------:R-:W-:Y:S01]  /*0cc0*/  ULOP3.LUT UR13, UR17, 0x80000020, URZ, 0xfc, !UPT ;  /* 0x80000020110d7892 */ /* 0x000fe2000f8efc3f */
[----:B------:R-:W-:Y:S01]  /*0cd0*/  UMOV UR15, 0x80000020 ;  /* 0x80000020000f7882 */ /* 0x000fe20000000000 */
[----:B------:R-:W-:Y:S02]  /*0ce0*/  WARPGROUP.DEPBAR.LE gsb0, 0x1 ;  /* 0x00008000000079c5 */ /* 0x000fe40000010100 */
[----:B------:R-:W-:Y:S06]  /*0cf0*/  BAR.SYNC.DEFER_BLOCKING 0x0 ;  /* 0x0000000000007b1d */ /* 0x000fec0000010000 */
[----:B------:R-:W-:Y:S01]  /*0d00*/  @!PT LDS RZ, [RZ] ;  /* 0x00000000fffff984 */ /* 0x000fe20000000800 */
[----:B------:R-:W-:Y:S01]  /*0d10*/  @!PT LDS RZ, [RZ] ;  /* 0x00000000fffff984 */ /* 0x000fe20000000800 */
[----:B------:R-:W-:Y:S01]  /*0d20*/  @!PT LDS RZ, [RZ] ;  /* 0x00000000fffff984 */ /* 0x000fe20000000800 */
[----:B------:R2:W-:Y:S02]  /*0d30*/  LDGSTS.E.BYPASS.128 [R7], desc[UR18][R4.64], !P0 ;  /* 0x0000000004077fae */ /* 0x0005e4000c101c52 */
[----:B--2---:R-:W-:-:S05]  /*0d40*/  IMAD.MOV.U32 R7, RZ, RZ, R18 ;  /* 0x000000ffff077224 */ /* 0x004fca00078e0012 */
[----:B------:R2:W-:Y:S04]  /*0d50*/  LDGSTS.E.BYPASS.128 [R15], desc[UR18][R6.64], !P0 ;  /* 0x00000000060f7fae */ /* 0x0005e8000c101c52 */
[----:B------:R-:W0:Y:S01]  /*0d60*/  LDGDEPBAR ;  /* 0x00000000000079af */ /* 0x000e220000000000 */
[----:B--2---:R-:W-:-:S05]  /*0d70*/  IMAD.MOV.U32 R15, RZ, RZ, R13 ;  /* 0x000000ffff0f7224 */ /* 0x004fca00078e000d */
[----:B------:R2:W-:Y:S04]  /*0d80*/  LDGSTS.E.BYPASS.128 [R11+0x8000], desc[UR18][R14.64], !P0 ;  /* 0x080000000e0b7fae */ /* 0x0005e8000c101c52 */
[----:B------:R-:W0:Y:S01]  /*0d90*/  LDGDEPBAR ;  /* 0x00000000000079af */ /* 0x000e220000000000 */
[----:B--2---:R-:W-:-:S05]  /*0da0*/  VIADD R11, R19, 0x40 ;  /* 0x00000040130b7836 */ /* 0x004fca0000000000 */
[----:B------:R-:W-:Y:S02]  /*0db0*/  ISETP.GE.U32.AND P0, PT, R11, 0xba0, PT ;  /* 0x00000ba00b00780c */ /* 0x000fe40003f06070 */
[C---:B------:R-:W-:Y:S01]  /*0dc0*/  LEA R11, R21.reuse, UR6, 0xd ;  /* 0x00000006150b7c11 */ /* 0x040fe2000f8e68ff */
[----:B------:R-:W-:-:S04]  /*0dd0*/  VIADD R21, R21, 0x1 ;  /* 0x0000000115157836 */ /* 0x000fc80000000000 */
[--C-:B------:R-:W-:Y:S01]  /*0de0*/  IMAD R13, R10, 0x2, R11.reuse ;  /* 0x000000020a0d7824 */ /* 0x100fe200078e020b */
[----:B------:R-:W-:Y:S01]  /*0df0*/  ISETP.GE.AND P1, PT, R21, 0x4, PT ;  /* 0x000000041500780c */ /* 0x000fe20003f26270 */
[----:B------:R-:W-:Y:S01]  /*0e00*/  IMAD R11, R9, 0x2, R11 ;  /* 0x00000002090b7824 */ /* 0x000fe200078e020b */
[----:B------:R-:W-:-:S04]  /*0e10*/  DEPBAR.LE SB0, 0x4 ;  /* 0x000081000000791a */ /* 0x000fc80000000000 */
[----:B------:R-:W-:Y:S06]  /*0e20*/  BAR.SYNC.DEFER_BLOCKING 0x0 ;  /* 0x0000000000007b1d */ /* 0x000fec0000010000 */
[----:B------:R-:W-:-:S06]  /*0e30*/  WARPGROUP.ARRIVE ;  /* 0x00000000000079c5 */ /* 0x000fcc0000000000 */
[----:B------:R-:W-:Y:S01]  /*0e40*/  HGMMA.64x64x16.F32.BF16 R24, gdesc[UR12], R24 ;  /* 0x00e000000c1879f0 */ /* 0x000fe20008701818 */
[----:B------:R-:W-:Y:S02]  /*0e50*/  UIADD3.64 UR14, UR4, UR10, URZ ;  /* 0x0000000a040e7297 */ /* 0x000fe4000fffe03f */
[----:B------:R-:W-:Y:S02]  /*0e60*/  UIADD3.64 UR12, UR16, UR8, URZ ;  /* 0x00000008100c7297 */ /* 0x000fe4000fffe03f */
[----:B------:R-:W-:Y:S02]  /*0e70*/  ULEA UR4, UR20, UR6, 0xd ;  /* 0x0000000614047291 */ /* 0x000fe4000f8e683f */
[----:B------:R-:W-:Y:S02]  /*0e80*/  ULEA UR5, UR20, UR6, 0xc ;  /* 0x0000000614057291 */ /* 0x000fe4000f8e603f */
[----:B------:R-:W-:Y:S02]  /*0e90*/  USHF.R.U32.HI UR4, URZ, 0x4, UR4 ;  /* 0x000000043f047899 */ /* 0x000fe40008011604 */
[----:B------:R-:W-:-:S02]  /*0ea0*/  UIADD3 UR5, UR5, 0x8000, URZ ;  /* 0x0000800005057890 */ /* 0x000fc4000fffe03f */
[----:B------:R-:W-:Y:S02]  /*0eb0*/  ULOP3.LUT UR4, UR4, 0x3fff, URZ, 0xc0, !UPT ;  /* 0x00003fff04047892 */ /* 0x000fe4000f8ec03f */
[----:B------:R-:W-:Y:S02]  /*0ec0*/  USHF.R.U32.HI UR5, URZ, 0x4, UR5 ;  /* 0x000000043f057899 */ /* 0x000fe40008011605 */
[----:B------:R-:W-:Y:S02]  /*0ed0*/  UIADD3 UR16, UP0, UR7, UR4, URZ ;  /* 0x0000000407107290 */ /* 0x000fe4000ff1e03f */
[----:B------:R-:W-:Y:S02]  /*0ee0*/  ULOP3.LUT UR4, UR5, 0x3fff, URZ, 0xc0, !UPT ;  /* 0x00003fff05047892 */ /* 0x000fe4000f8ec03f */
[----:B------:R-:W-:Y:S01]  /*0ef0*/  UIADD3.X UR17, URZ, URZ, URZ, UP0, !UPT ;  /* 0x0000003f3f117290 */ /* 0x000fe200087fe43f */
[----:B------:R-:W-:Y:S01]  /*0f00*/  UMOV UR5, URZ ;  /* 0x0000003f00057c82 */ /* 0x000fe20008000000 */
[----:B------:R-:W-:Y:S01]  /*0f10*/  HGMMA.64x64x16.F32.BF16 R24, gdesc[UR12], R24, gsb0 ;  /* 0x00e000000c1879f0 */ /* 0x000fe20008001818 */
[----:B------:R-:W-:-:S02]  /*0f20*/  ULOP3.LUT UR12, UR16, 0x2000000, URZ, 0xfc, !UPT ;  /* 0x02000000100c7892 */ /* 0x000fc4000f8efc3f */
        /* <DEDUP_REMOVED lines=8> */
[----:B------:R-:W-:Y:S04]  /*0fb0*/  LDGSTS.E.BYPASS.128 [R13], desc[UR18][R4.64+0x40], !P0 ;  /* 0x00000040040d7fae */ /* 0x000fe8000c101c52 */
[----:B------:R2:W-:Y:S04]  /*0fc0*/  LDGSTS.E.BYPASS.128 [R11], desc[UR18][R6.64+0x40], !P0 ;  /* 0x00000040060b7fae */ /* 0x0005e8000c101c52 */
[----:B------:R-:W0:Y:S04]  /*0fd0*/  LDGDEPBAR ;  /* 0x00000000000079af */ /* 0x000e280000000000 */
[----:B------:R3:W-:Y:S04]  /*0fe0*/  LDGSTS.E.BYPASS.128 [R23+0x8000], desc[UR18][R14.64+0x40], !P0 ;  /* 0x080000400e177fae */ /* 0x0007e8000c101c52 */
[----:B------:R-:W0:Y:S01]  /*0ff0*/  LDGDEPBAR ;  /* 0x00000000000079af */ /* 0x000e220000000000 */
[----:B--2---:R-:W-:-:S02]  /*1000*/  VIADD R11, R19, 0x60 ;  /* 0x00000060130b7836 */ /* 0x004fc40000000000 */
[----:B------:R-:W-:-:S03]  /*1010*/  VIADD R19, R19, 0x80 ;  /* 0x0000008013137836 */ /* 0x000fc60000000000 */
[----:B------:R-:W-:Y:S02]  /*1020*/  ISETP.GE.U32.AND P0, PT, R11, 0xba0, PT ;  /* 0x00000ba00b00780c */ /* 0x000fe40003f06070 */
[----:B------:R-:W-:-:S04]  /*1030*/  SEL R11, R21, RZ, !P1 ;  /* 0x000000ff150b7207 */ /* 0x000fc80004800000 */
[C---:B------:R-:W-:Y:S01]  /*1040*/  LEA R12, R11.reuse, UR6, 0xd ;  /* 0x000000060b0c7c11 */ /* 0x040fe2000f8e68ff */
[C---:B---3--:R-:W-:Y:S02]  /*1050*/  IMAD R23, R11.reuse, 0x1000, R8 ;  /* 0x000010000b177824 */ /* 0x048fe400078e0208 */
[----:B------:R-:W-:Y:S02]  /*1060*/  VIADD R11, R11, 0x1 ;  /* 0x000000010b0b7836 */ /* 0x000fe40000000000 */
[--C-:B------:R-:W-:Y:S02]  /*1070*/  IMAD R13, R10, 0x2, R12.reuse ;  /* 0x000000020a0d7824 */ /* 0x100fe400078e020c */
[----:B------:R-:W-:Y:S01]  /*1080*/  IMAD R21, R9, 0x2, R12 ;  /* 0x0000000209157824 */ /* 0x000fe200078e020c */
[----:B------:R-:W-:Y:S01]  /*1090*/  ISETP.GE.AND P1, PT, R11, 0x4, PT ;  /* 0x000000040b00780c */ /* 0x000fe20003f26270 */
[----:B------:R-:W-:-:S04]  /*10a0*/  DEPBAR.LE SB0, 0x4 ;  /* 0x000081000000791a */ /* 0x000fc80000000000 */
[----:B------:R-:W-:Y:S01]  /*10b0*/  BAR.SYNC.DEFER_BLOCKING 0x0 ;  /* 0x0000000000007b1d */ /* 0x000fe20000010000 */
[----:B------:R-:W-:-:S04]  /*10c0*/  SEL R22, R11, RZ, !P1 ;  /* 0x000000ff0b167207 */ /* 0x000fc80004800000 */
[C---:B------:R-:W-:Y:S01]  /*10d0*/  LEA R11, R22.reuse, UR6, 0xd ;  /* 0x00000006160b7c11 */ /* 0x040fe2000f8e68ff */
[----:B------:R-:W-:Y:S01]  /*10e0*/  IMAD R57, R22, 0x1000, R8 ;  /* 0x0000100016397824 */ /* 0x000fe200078e0208 */
[----:B------:R-:W-:-:S06]  /*10f0*/  WARPGROUP.ARRIVE ;  /* 0x00000000000079c5 */ /* 0x000fcc0000000000 */
[----:B------:R-:W-:Y:S01]  /*1100*/  HGMMA.64x64x16.F32.BF16 R24, gdesc[UR12], R24 ;  /* 0x00e000000c1879f0 */ /* 0x000fe20008701818 */
[----:B------:R-:W-:Y:S02]  /*1110*/  UIADD3.64 UR14, UR4, UR10, URZ ;  /* 0x0000000a040e7297 */ /* 0x000fe4000fffe03f */
[----:B------:R-:W-:Y:S02]  /*1120*/  UIADD3.64 UR12, UR16, UR8, URZ ;  /* 0x00000008100c7297 */ /* 0x000fe4000fffe03f */
[----:B------:R-:W-:-:S04]  /*1130*/  UIADD3 UR4, UR20, 0x1, URZ ;  /* 0x0000000114047890 */ /* 0x000fc8000fffe03f */
[----:B------:R-:W-:-:S04]  /*1140*/  UISETP.GE.AND UP0, UPT, UR4, 0x4, UPT ;  /* 0x000000040400788c */ /* 0x000fc8000bf06270 */
        /* <DEDUP_REMOVED lines=10> */
[----:B------:R-:W-:Y:S02]  /*11f0*/  UMOV UR5, URZ ;  /* 0x0000003f00057c82 */ /* 0x000fe40008000000 */
[----:B------:R-:W-:Y:S02]  /*1200*/  UIADD3.64 UR10, UR4, UR10, URZ ;  /* 0x0000000a040a7297 */ /* 0x000fe4000fffe03f */
[----:B------:R-:W-:Y:S01]  /*1210*/  UIADD3.64 UR8, UR16, UR8, URZ ;  /* 0x0000000810087297 */ /* 0x000fe2000fffe03f */
[----:B------:R-:W-:Y:S01]  /*1220*/  HGMMA.64x64x16.F32.BF16 R24, gdesc[UR12], R24, gsb0 ;  /* 0x00e000000c1879f0 */ /* 0x000fe20008001818 */
[----:B------:R-:W-:-:S02]  /*1230*/  ULOP3.LUT UR12, UR16, 0x2000000, URZ, 0xfc, !UPT ;  /* 0x02000000100c7892 */ /* 0x000fc4000f8efc3f */
[----:B------:R-:W-:Y:S02]  /*1240*/  ULOP3.LUT UR14, UR4, 0x1000000, URZ, 0xfc, !UPT ;  /* 0x01000000040e7892 */ /* 0x000fe4000f8efc3f */
[----:B------:R-:W-:Y:S01]  /*1250*/  ULOP3.LUT UR13, UR17, 0x80000020, URZ, 0xfc, !UPT ;  /* 0x80000020110d7892 */ /* 0x000fe2000f8efc3f */
[----:B------:R-:W-:Y:S01]  /*1260*/  UMOV UR15, 0x80000020 ;  /* 0x80000020000f7882 */ /* 0x000fe20000000000 */
[----:B------:R-:W-:Y:S01]  /*1270*/  UMOV UR4, UR20 ;  /* 0x0000001400047c82 */ /* 0x000fe20008000000 */
        /* <DEDUP_REMOVED lines=8> */
[----:B------:R3:W-:Y:S01]  /*1300*/  LDGSTS.E.BYPASS.128 [R23+0x8000], desc[UR18][R14.64+0x80], !P0 ;  /* 0x080000800e177fae */ /* 0x0007e2000c101c52 */
[----:B------:R-:W-:-:S03]  /*1310*/  ISETP.GE.U32.AND P0, PT, R19, 0xba0, PT ;  /* 0x00000ba01300780c */ /* 0x000fc60003f06070 */
[----:B------:R-:W0:Y:S01]  /*1320*/  LDGDEPBAR ;  /* 0x00000000000079af */ /* 0x000e220000000000 */
[----:B--2---:R-:W-:Y:S01]  /*1330*/  IMAD R21, R10, 0x2, R11 ;  /* 0x000000020a157824 */ /* 0x004fe200078e020b */
[----:B---3--:R-:W-:Y:S01]  /*1340*/  LEA R23, R9, R11, 0x1 ;  /* 0x0000000b09177211 */ /* 0x008fe200078e08ff */
[----:B------:R-:W-:-:S04]  /*1350*/  DEPBAR.LE SB0, 0x4 ;  /* 0x000081000000791a */ /* 0x000fc80000000000 */
[----:B------:R-:W-:Y:S06]  /*1360*/  BAR.SYNC.DEFER_BLOCKING 0x0 ;  /* 0x0000000000007b1d */ /* 0x000fec0000010000 */
[----:B------:R-:W-:-:S06]  /*1370*/  WARPGROUP.ARRIVE ;  /* 0x00000000000079c5 */ /* 0x000fcc0000000000 */
[----:B------:R-:W-:Y:S04]  /*1380*/  HGMMA.64x64x16.F32.BF16 R24, gdesc[UR12], R24 ;  /* 0x00e000000c1879f0 */ /* 0x000fe80008701818 */
[----:B------:R-:W-:Y:S03]  /*1390*/  HGMMA.64x64x16.F32.BF16 R24, gdesc[UR8], R24, gsb0 ;  /* 0x00e00000081879f0 */ /* 0x000fe60008001818 */
[----:B------:R-:W-:Y:S02]  /*13a0*/  WARPGROUP.DEPBAR.LE gsb0, 0x1 ;  /* 0x00008000000079c5 */ /* 0x000fe40000010100 */
[----:B------:R-:W-:Y:S06]  /*13b0*/  BAR.SYNC.DEFER_BLOCKING 0x0 ;  /* 0x0000000000007b1d */ /* 0x000fec0000010000 */
[----:B------:R-:W-:Y:S01]  /*13c0*/  @!PT LDS RZ, [RZ] ;  /* 0x00000000fffff984 */ /* 0x000fe20000000800 */
[----:B------:R-:W-:Y:S01]  /*13d0*/  @!PT LDS RZ, [RZ] ;  /* 0x00000000fffff984 */ /* 0x000fe20000000800 */
[----:B------:R-:W-:Y:S01]  /*13e0*/  @!PT LDS RZ, [RZ] ;  /* 0x00000000fffff984 */ /* 0x000fe20000000800 */
[----:B------:R2:W-:Y:S04]  /*13f0*/  LDGSTS.E.BYPASS.128 [R21], desc[UR18][R4.64+0xc0], !P0 ;  /* 0x000000c004157fae */ /* 0x0005e8000c101c52 */
[----:B------:R3:W-:Y:S04]  /*1400*/  LDGSTS.E.BYPASS.128 [R23], desc[UR18][R6.64+0xc0], !P0 ;  /* 0x000000c006177fae */ /* 0x0007e8000c101c52 */
[----:B------:R-:W0:Y:S04]  /*1410*/  LDGDEPBAR ;  /* 0x00000000000079af */ /* 0x000e280000000000 */
[----:B------:R3:W-:Y:S01]  /*1420*/  LDGSTS.E.BYPASS.128 [R57+0x8000], desc[UR18][R14.64+0xc0], !P0 ;  /* 0x080000c00e397fae */ /* 0x0007e2000c101c52 */
[----:B------:R-:W-:-:S02]  /*1430*/  IADD3 R12, P0, R14, 0x100, RZ ;  /* 0x000001000e0c7810 */ /* 0x000fc40007f1e0ff */
[----:B--2---:R-:W-:Y:S01]  /*1440*/  IADD3 R4, P1, R4, 0x100, RZ ;  /* 0x0000010004047810 */ /* 0x004fe20007f3e0ff */
[----:B------:R-:W0:Y:S02]  /*1450*/  LDGDEPBAR ;  /* 0x00000000000079af */ /* 0x000e240000000000 */
[----:B------:R-:W-:Y:S01]  /*1460*/  IMAD.X R13, RZ, RZ, R15, P0 ;  /* 0x000000ffff0d7224 */ /* 0x000fe200000e060f */
[----:B------:R-:W-:Y:S01]  /*1470*/  IADD3 R11, P0, R6, 0x100, RZ ;  /* 0x00000100060b7810 */ /* 0x000fe20007f1e0ff */
[----:B------:R-:W-:-:S04]  /*1480*/  IMAD.X R5, RZ, RZ, R5, P1 ;  /* 0x000000ffff057224 */ /* 0x000fc800008e0605 */
[----:B------:R-:W-:Y:S01]  /*1490*/  IMAD.X R18, RZ, RZ, R7, P0 ;  /* 0x000000ffff127224 */ /* 0x000fe200000e0607 */
[----:B------:R-:W-:-:S13]  /*14a0*/  ISETP.GE.U32.AND P0, PT, R19, 0xbe0, PT ;  /* 0x00000be01300780c */ /* 0x000fda0003f06070 */
[----:B---3--:R-:W-:Y:S05]  /*14b0*/  @!P0 BRA `(.L_x_0) ;  /* 0xfffffff000fc8947 */ /* 0x008fea000383ffff */
[----:B------:R-:W-:Y:S02]  /*14c0*/  WARPGROUP.DEPBAR.LE gsb0, 0x0 ;  /* 0x00008000000079c5 */ /* 0x000fe40000010000 */
[----:B------:R-:W-:Y:S01]  /*14d0*/  LOP3.LUT R16, R16, 0x7, RZ, 0xc0, !PT ;  /* 0x0000000710107812 */ /* 0x000fe200078ec0ff */
[----:B------:R-:W-:-:S04]  /*14e0*/  DEPBAR.LE SB0, 0x0 ;  /* 0x000080000000791a */ /* 0x000fc80000000000 */
[--C-:B------:R-:W-:Y:S01]  /*14f0*/  SHF.R.U32.HI R4, RZ, 0x2, R3.reuse ;  /* 0x00000002ff047819 */ /* 0x100fe20000011603 */
[----:B------:R-:W-:Y:S01]  /*1500*/  IMAD.SHL.U32 R5, R3, 0x2, RZ ;  /* 0x0000000203057824 */ /* 0x000fe200078e00ff */
[----:B------:R-:W-:Y:S01]  /*1510*/  SHF.R.U32.HI R8, RZ, 0x3, R3 ;  /* 0x00000003ff087819 */ /* 0x000fe20000011603 */
[----:B------:R-:W-:Y:S01]  /*1520*/  IMAD.SHL.U32 R7, R16, 0x10, RZ ;  /* 0x0000001010077824 */ /* 0x000fe200078e00ff */
[----:B------:R-:W-:Y:S02]  /*1530*/  SGXT.U32 R4, R4, 0x3 ;  /* 0x000000030404781a */ /* 0x000fe40000000000 */
[----:B------:R-:W-:Y:S02]  /*1540*/  LOP3.LUT R6, R5, 0x6, RZ, 0xc0, !PT ;  /* 0x0000000605067812 */ /* 0x000fe400078ec0ff */
[----:B------:R-:W-:Y:S02]  /*1550*/  LOP3.LUT R7, R7, R4, RZ, 0xfc, !PT ;  /* 0x0000000407077212 */ /* 0x000fe400078efcff */
[----:B------:R-:W-:-:S02]  /*1560*/  SGXT.U32 R5, R8, 0x5 ;  /* 0x000000050805781a */ /* 0x000fc40000000000 */
[----:B------:R-:W2:Y:S01]  /*1570*/  LDC.64 R8, c[0x0][0x210] ;  /* 0x00008400ff087b82 */ /* 0x000ea20000000a00 */
[----:B------:R-:W-:Y:S01]  /*1580*/  IMAD R6, R7, 0x48, R6 ;  /* 0x0000004807067824 */ /* 0x000fe200078e0206 */
[----:B------:R-:W-:Y:S02]  /*1590*/  LOP3.LUT R17, R17, 0x38, R2, 0xf8, !PT ;  /* 0x0000003811117812 */ /* 0x000fe400078ef802 */
[----:B------:R-:W-:Y:S02]  /*15a0*/  LOP3.LUT R0, R5, R0, RZ, 0xfc, !PT ;  /* 0x0000000005007212 */ /* 0x000fe400078efcff */
[----:B------:R-:W-:Y:S02]  /*15b0*/  CS2R R4, SRZ ;  /* 0x0000000000047805 */ /* 0x000fe4000001ff00 */
[----:B------:R-:W-:Y:S01]  /*15c0*/  LEA R10, R6, UR6, 0x2 ;  /* 0x00000006060a7c11 */ /* 0x000fe2000f8e10ff */
[----:B------:R-:W-:Y:S01]  /*15d0*/  BAR.SYNC.DEFER_BLOCKING 0x0 ;  /* 0x0000000000007b1d */ /* 0x000fe20000010000 */
[----:B------:R-:W-:-:S02]  /*15e0*/  ISETP.GE.AND P0, PT, R17, 0xc00, PT ;  /* 0x00000c001100780c */ /* 0x000fc40003f06270 */
[----:B------:R-:W-:Y:S02]  /*15f0*/  CS2R R6, SRZ ;  /* 0x0000000000067805 */ /* 0x000fe4000001ff00 */
[C---:B------:R-:W-:Y:S01]  /*1600*/  ISETP.LT.AND P3, PT, R0.reuse, 0x1000, !P0 ;  /* 0x000010000000780c */ /* 0x040fe20004761270 */
[----:B--2---:R-:W-:Y:S01]  /*1610*/  IMAD.WIDE R18, R17, 0x2, R8 ;  /* 0x0000000211127825 */ /* 0x004fe200078e0208 */
[----:B------:R-:W-:Y:S04]  /*1620*/  STS.64 [R10], R24 ;  /* 0x000000180a007388 */ /* 0x000fe80000000a00 */
[----:B------:R-:W-:Y:S04]  /*1630*/  STS.64 [R10+0x900], R26 ;  /* 0x0009001a0a007388 */ /* 0x000fe80000000a00 */
        /* <DEDUP_REMOVED lines=13> */
[----:B------:R2:W-:Y:S01]  /*1710*/  STS.64 [R10+0x9e0], R54 ;  /* 0x0009e0360a007388 */ /* 0x0005e20000000a00 */
[----:B------:R-:W-:Y:S01]  /*1720*/  BAR.SYNC.DEFER_BLOCKING 0x0 ;  /* 0x0000000000007b1d */ /* 0x000fe20000010000 */
[----:B------:R-:W-:-:S04]  /*1730*/  LOP3.LUT R8, R0, 0x20, RZ, 0xfc, !PT ;  /* 0x0000002000087812 */ /* 0x000fc800078efcff */
[----:B------:R-:W-:Y:S02]  /*1740*/  ISETP.LT.AND P2, PT, R8, 0x1000, !P0 ;  /* 0x000010000800780c */ /* 0x000fe40004741270 */
[----:B------:R-:W-:Y:S02]  /*1750*/  CS2R R20, SRZ ;  /* 0x0000000000147805 */ /* 0x000fe4000001ff00 */
[----:B------:R-:W-:Y:S01]  /*1760*/  CS2R R22, SRZ ;  /* 0x0000000000167805 */ /* 0x000fe2000001ff00 */
[----:B------:R-:W3:Y:S08]  /*1770*/  @P3 LDG.E.EL.128 R4, desc[UR18][R18.64] ;  /* 0x0000001212043981 */ /* 0x000ef0000c2e1d00 */
[----:B------:R-:W4:Y:S01]  /*1780*/  @P2 LDG.E.EL.128 R20, desc[UR18][R18.64] ;  /* 0x0000001212142981 */ /* 0x000f22000c2e1d00 */
[----:B------:R-:W-:-:S02]  /*1790*/  LOP3.LUT R8, R0, 0x40, RZ, 0xfc, !PT ;  /* 0x0000004000087812 */ /* 0x000fc400078efcff */
[----:B--2---:R-:W-:Y:S02]  /*17a0*/  CS2R R10, SRZ ;  /* 0x00000000000a7805 */ /* 0x004fe4000001ff00 */
[----:B------:R-:W-:Y:S02]  /*17b0*/  CS2R R12, SRZ ;  /* 0x00000000000c7805 */ /* 0x000fe4000001ff00 */
[----:B------:R-:W-:Y:S02]  /*17c0*/  ISETP.LT.AND P1, PT, R8, 0x1000, !P0 ;  /* 0x000010000800780c */ /* 0x000fe40004721270 */
[----:B------:R-:W-:-:S04]  /*17d0*/  LOP3.LUT R8, R0, 0x60, RZ, 0xfc, !PT ;  /* 0x0000006000087812 */ /* 0x000fc800078efcff */
[----:B------:R-:W-:Y:S02]  /*17e0*/  ISETP.LT.AND P0, PT, R8, 0x1000, !P0 ;  /* 0x000010000800780c */ /* 0x000fe40004701270 */
[----:B------:R-:W-:Y:S02]  /*17f0*/  CS2R R8, SRZ ;  /* 0x0000000000087805 */ /* 0x000fe4000001ff00 */
[----:B------:R-:W-:-:S04]  /*1800*/  CS2R R14, SRZ ;  /* 0x00000000000e7805 */ /* 0x000fc8000001ff00 */
[----:B------:R-:W2:Y:S05]  /*1810*/  @P1 LDG.E.EL.128 R8, desc[UR18][R18.64] ;  /* 0x0000001212081981 */ /* 0x000eaa000c2e1d00 */
[----:B------:R5:W2:Y:S01]  /*1820*/  @P0 LDG.E.EL.128 R12, desc[UR18][R18.64] ;  /* 0x00000012120c0981 */ /* 0x000aa2000c2e1d00 */
[----:B------:R-:W-:Y:S01]  /*1830*/  SHF.R.U32.HI R3, RZ, 0x3, R3 ;  /* 0x00000003ff037819 */ /* 0x000fe20000011603 */
[----:B------:R-:W-:Y:S01]  /*1840*/  IMAD.SHL.U32 R16, R16, 0x4, RZ ;  /* 0x0000000410107824 */ /* 0x000fe200078e00ff */
[----:B------:R-:W-:Y:S01]  /*1850*/  LOP3.LUT R2, R2, 0x38, RZ, 0xc0, !PT ;  /* 0x0000003802027812 */ /* 0x000fe200078ec0ff */
[----:B------:R-:W-:Y:S01]  /*1860*/  IMAD R0, R0, 0xc00, R17 ;  /* 0x00000c0000007824 */ /* 0x000fe200078e0211 */
[----:B------:R-:W-:-:S03]  /*1870*/  SGXT.U32 R3, R3, 0x2 ;  /* 0x000000020303781a */ /* 0x000fc60000000000 */
[----:B------:R-:W-:Y:S01]  /*1880*/  VIADD R43, R0, 0x18000 ;  /* 0x00018000002b7836 */ /* 0x000fe20000000000 */
[----:B------:R-:W-:-:S05]  /*1890*/  LOP3.LUT R3, R16, R3, RZ, 0xfc, !PT ;  /* 0x0000000310037212 */ /* 0x000fca00078efcff */
[----:B------:R-:W-:-:S05]  /*18a0*/  IMAD R2, R3, 0x48, R2 ;  /* 0x0000004803027824 */ /* 0x000fca00078e0202 */
[----:B------:R-:W-:-:S05]  /*18b0*/  LEA R2, R2, UR6, 0x2 ;  /* 0x0000000602027c11 */ /* 0x000fca000f8e10ff */
[----:B------:R-:W3:Y:S04]  /*18c0*/  LDS.128 R36, [R2] ;  /* 0x0000000002247984 */ /* 0x000ee80000000c00 */
[----:B------:R-:W3:Y:S04]  /*18d0*/  LDS.128 R32, [R2+0x10] ;  /* 0x0000100002207984 */ /* 0x000ee80000000c00 */
[----:B------:R-:W3:Y:S04]  /*18e0*/  LDS.128 R24, [R2+0x2400] ;  /* 0x0024000002187984 */ /* 0x000ee80000000c00 */
[----:B------:R-:W2:Y:S01]  /*18f0*/  LDS.128 R28, [R2+0x2410] ;  /* 0x00241000021c7984 */ /* 0x000ea20000000c00 */
[C---:B---3--:R-:W-:Y:S01]  /*1900*/  PRMT R3, R4.reuse, 0x7632, R3 ;  /* 0x0000763204037816 */ /* 0x048fe20000000003 */
[----:B------:R-:W-:Y:S01]  /*1910*/  IMAD.U32 R17, R4, 0x10000, RZ ;  /* 0x0001000004117824 */ /* 0x000fe200078e00ff */
[C---:B------:R-:W-:Y:S01]  /*1920*/  PRMT R4, R5.reuse, 0x7632, R4 ;  /* 0x0000763205047816 */ /* 0x040fe20000000004 */
[----:B-----5:R-:W-:Y:S01]  /*1930*/  IMAD.U32 R19, R5, 0x10000, RZ ;  /* 0x0001000005137824 */ /* 0x020fe200078e00ff */
[C---:B------:R-:W-:Y:S01]  /*1940*/  PRMT R5, R6.reuse, 0x7632, R5 ;  /* 0x0000763206057816 */ /* 0x040fe20000000005 */
[----:B------:R-:W-:Y:S01]  /*1950*/  IMAD.U32 R41, R6, 0x10000, RZ ;  /* 0x0001000006297824 */ /* 0x000fe200078e00ff */
[----:B------:R-:W-:Y:S01]  /*1960*/  PRMT R6, R7, 0x7632, R6 ;  /* 0x0000763207067816 */ /* 0x000fe20000000006 */
[----:B------:R-:W-:-:S02]  /*1970*/  IMAD.U32 R18, R3, 0x10000, RZ ;  /* 0x0001000003127824 */ /* 0x000fc400078e00ff */
[----:B-1----:R-:W-:Y:S01]  /*1980*/  FADD R16, R36, R17 ;  /* 0x0000001124107221 */ /* 0x002fe20000000000 */
[----:B------:R-:W-:Y:S01]  /*1990*/  IMAD.U32 R4, R4, 0x10000, RZ ;  /* 0x0001000004047824 */ /* 0x000fe200078e00ff */
[----:B------:R-:W-:Y:S01]  /*19a0*/  SHF.L.U32 R6, R6, 0x10, RZ ;  /* 0x0000001006067819 */ /* 0x000fe200000006ff */
[----:B------:R-:W-:Y:S01]  /*19b0*/  FADD R37, R37, R18 ;  /* 0x0000001225257221 */ /* 0x000fe20000000000 */
[----:B------:R-:W-:Y:S02]  /*19c0*/  IMAD.U32 R7, R7, 0x10000, RZ ;  /* 0x0001000007077824 */ /* 0x000fe400078e00ff */
[--C-:B------:R-:W-:Y:S01]  /*19d0*/  FADD R18, R39, R4.reuse ;  /* 0x0000000427127221 */ /* 0x100fe20000000000 */
[----:B----4-:R-:W-:Y:S01]  /*19e0*/  PRMT R4, R20, 0x7632, R4 ;  /* 0x0000763214047816 */ /* 0x010fe20000000004 */
[----:B------:R-:W-:Y:S01]  /*19f0*/  FADD R17, R38, R19 ;  /* 0x0000001326117221 */ /* 0x000fe20000000000 */
[--C-:B------:R-:W-:Y:S01]  /*1a00*/  FADD R19, R34, R7.reuse ;  /* 0x0000000722137221 */ /* 0x100fe20000000000 */
[--C-:B------:R-:W-:Y:S01]  /*1a10*/  FADD R34, R35, R6.reuse ;  /* 0x0000000623227221 */ /* 0x100fe20000000000 */
[----:B------:R-:W-:Y:S01]  /*1a20*/  PRMT R6, R22, 0x7632, R6 ;  /* 0x0000763216067816 */ /* 0x000fe20000000006 */
[----:B------:R-:W-:Y:S01]  /*1a30*/  IMAD.U32 R4, R4, 0x10000, RZ ;  /* 0x0001000004047824 */ /* 0x000fe200078e00ff */
[----:B------:R-:W-:Y:S01]  /*1a40*/  PRMT R7, R23, 0x7632, R7 ;  /* 0x0000763217077816 */ /* 0x000fe20000000007 */
[----:B------:R-:W-:Y:S01]  /*1a50*/  IMAD.U32 R36, R5, 0x10000, RZ ;  /* 0x0001000005247824 */ /* 0x000fe200078e00ff */
[----:B------:R-:W-:Y:S01]  /*1a60*/  PRMT R5, R21, 0x7632, R5 ;  /* 0x0000763215057816 */ /* 0x000fe20000000005 */
[----:B------:R-:W-:Y:S01]  /*1a70*/  FADD R25, R25, R4 ;  /* 0x0000000419197221 */ /* 0x000fe20000000000 */
[----:B------:R-:W-:-:S02]  /*1a80*/  IMAD.U32 R6, R6, 0x10000, RZ ;  /* 0x0001000006067824 */ /* 0x000fc400078e00ff */
[----:B------:R-:W-:Y:S01]  /*1a90*/  FADD R36, R33, R36 ;  /* 0x0000002421247221 */ /* 0x000fe20000000000 */
[----:B------:R-:W-:Y:S02]  /*1aa0*/  IMAD.U32 R4, R7, 0x10000, RZ ;  /* 0x0001000007047824 */ /* 0x000fe400078e00ff */
[----:B------:R-:W-:Y:S01]  /*1ab0*/  FADD R3, R32, R41 ;  /* 0x0000002920037221 */ /* 0x000fe20000000000 */
[----:B------:R-:W-:Y:S02]  /*1ac0*/  IMAD.U32 R33, R20, 0x10000, RZ ;  /* 0x0001000014217824 */ /* 0x000fe400078e00ff */
[----:B--2---:R-:W-:Y:S01]  /*1ad0*/  FADD R29, R29, R6 ;  /* 0x000000061d1d7221 */ /* 0x004fe20000000000 */
[----:B------:R-:W-:Y:S02]  /*1ae0*/  IMAD.U32 R21, R21, 0x10000, RZ ;  /* 0x0001000015157824 */ /* 0x000fe400078e00ff */
[----:B------:R-:W-:Y:S01]  /*1af0*/  FADD R31, R31, R4 ;  /* 0x000000041f1f7221 */ /* 0x000fe20000000000 */
[----:B------:R-:W-:-:S02]  /*1b00*/  IMAD.U32 R23, R23, 0x10000, RZ ;  /* 0x0001000017177824 */ /* 0x000fc400078e00ff */
[----:B------:R-:W-:Y:S01]  /*1b10*/  FADD R24, R24, R33 ;  /* 0x0000002118187221 */ /* 0x000fe20000000000 */
[----:B------:R-:W-:Y:S02]  /*1b20*/  IMAD.U32 R20, R5, 0x10000, RZ ;  /* 0x0001000005147824 */ /* 0x000fe400078e00ff */
[----:B------:R-:W-:Y:S01]  /*1b30*/  FADD R26, R26, R21 ;  /* 0x000000151a1a7221 */ /* 0x000fe20000000000 */
[----:B------:R-:W1:Y:S01]  /*1b40*/  LDS.128 R4, [R2+0x4800] ;  /* 0x0048000002047984 */ /* 0x000e620000000c00 */
[----:B------:R-:W-:Y:S02]  /*1b50*/  IMAD.U32 R35, R22, 0x10000, RZ ;  /* 0x0001000016237824 */ /* 0x000fe400078e00ff */
[----:B------:R-:W-:Y:S01]  /*1b60*/  FADD R27, R27, R20 ;  /* 0x000000141b1b7221 */ /* 0x000fe20000000000 */
[----:B------:R-:W-:Y:S01]  /*1b70*/  FADD R30, R30, R23 ;  /* 0x000000171e1e7221 */ /* 0x000fe20000000000 */
[----:B------:R-:W2:Y:S01]  /*1b80*/  LDC.64 R32, c[0x0][0x228] ;  /* 0x00008a00ff207b82 */ /* 0x000ea20000000a00 */
[----:B------:R-:W3:Y:S01]  /*1b90*/  LDS.128 R20, [R2+0x4810] ;  /* 0x0048100002147984 */ /* 0x000ee20000000c00 */
[----:B------:R-:W-:Y:S01]  /*1ba0*/  FADD R28, R28, R35 ;  /* 0x000000231c1c7221 */ /* 0x000fe20000000000 */
[----:B------:R-:W-:Y:S01]  /*1bb0*/  F2FP.BF16.F32.PACK_AB R17, R18, R17 ;  /* 0x000000111211723e */ /* 0x000fe200000010ff */
[----:B------:R-:W-:Y:S01]  /*1bc0*/  VIADD R35, R0, 0x30000 ;  /* 0x0003000000237836 */ /* 0x000fe20000000000 */
[----:B------:R-:W-:Y:S01]  /*1bd0*/  F2FP.BF16.F32.PACK_AB R16, R37, R16 ;  /* 0x000000102510723e */ /* 0x000fe200000010ff */
[----:B------:R-:W-:Y:S01]  /*1be0*/  IMAD.U32 R45, R8, 0x10000, RZ ;  /* 0x00010000082d7824 */ /* 0x000fe200078e00ff */
[----:B------:R-:W-:Y:S01]  /*1bf0*/  F2FP.BF16.F32.PACK_AB R18, R36, R3 ;  /* 0x000000032412723e */ /* 0x000fe200000010ff */
[----:B------:R-:W-:Y:S01]  /*1c00*/  VIADD R3, R0, 0x48000 ;  /* 0x0004800000037836 */ /* 0x000fe20000000000 */
[----:B------:R-:W-:Y:S01]  /*1c10*/  F2FP.BF16.F32.PACK_AB R36, R25, R24 ;  /* 0x000000181924723e */ /* 0x000fe200000010ff */
[----:B------:R-:W-:Y:S01]  /*1c20*/  IMAD.U32 R47, R9, 0x10000, RZ ;  /* 0x00010000092f7824 */ /* 0x000fe200078e00ff */
[----:B------:R-:W-:Y:S01]  /*1c30*/  F2FP.BF16.F32.PACK_AB R37, R27, R26 ;  /* 0x0000001a1b25723e */ /* 0x000fe200000010ff */
[----:B------:R-:W-:Y:S01]  /*1c40*/  IMAD.U32 R49, R10, 0x10000, RZ ;  /* 0x000100000a317824 */ /* 0x000fe200078e00ff */
[----:B------:R-:W-:Y:S01]  /*1c50*/  F2FP.BF16.F32.PACK_AB R38, R29, R28 ;  /* 0x0000001c1d26723e */ /* 0x000fe200000010ff */
[----:B------:R-:W4:Y:S01]  /*1c60*/  LDS.128 R24, [R2+0x6c00] ;  /* 0x006c000002187984 */ /* 0x000f220000000c00 */
[----:B------:R-:W-:-:S02]  /*1c70*/  F2FP.BF16.F32.PACK_AB R39, R31, R30 ;  /* 0x0000001e1f27723e */ /* 0x000fc400000010ff */
[----:B------:R-:W-:Y:S01]  /*1c80*/  F2FP.BF16.F32.PACK_AB R19, R34, R19 ;  /* 0x000000132213723e */ /* 0x000fe200000010ff */
[----:B------:R5:W1:Y:S01]  /*1c90*/  LDS.128 R28, [R2+0x6c10] ;  /* 0x006c1000021c7984 */ /* 0x000a620000000c00 */
[----:B------:R-:W-:Y:S01]  /*1ca0*/  SHF.L.U32 R51, R11, 0x10, RZ ;  /* 0x000000100b337819 */ /* 0x000fe200000006ff */
[----:B--2---:R-:W-:Y:S01]  /*1cb0*/  IMAD.WIDE R40, R0, 0x2, R32 ;  /* 0x0000000200287825 */ /* 0x004fe200078e0220 */
[----:B------:R-:W-:Y:S02]  /*1cc0*/  PRMT R0, R8, 0x7632, R0 ;  /* 0x0000763208007816 */ /* 0x000fe40000000000 */
[----:B------:R-:W-:Y:S01]  /*1cd0*/  PRMT R8, R10, 0x7632, R8 ;  /* 0x000076320a087816 */ /* 0x000fe20000000008 */
[----:B------:R-:W-:Y:S01]  /*1ce0*/  IMAD.WIDE R42, R43, 0x2, R32 ;  /* 0x000000022b2a7825 */ /* 0x000fe200078e0220 */
[----:B------:R2:W-:Y:S01]  /*1cf0*/  @P3 STG.E.128 desc[UR18][R40.64], R16 ;  /* 0x0000001028003986 */ /* 0x0005e2000c101d12 */
[----:B------:R-:W-:Y:S02]  /*1d00*/  PRMT R10, R12, 0x7632, R10 ;  /* 0x000076320c0a7816 */ /* 0x000fe4000000000a */
[----:B------:R-:W-:Y:S01]  /*1d10*/  IMAD.WIDE R34, R35, 0x2, R32 ;  /* 0x0000000223227825 */ /* 0x000fe200078e0220 */
[----:B-----5:R-:W-:Y:S01]  /*1d20*/  PRMT R2, R13, 0x7632, R2 ;  /* 0x000076320d027816 */ /* 0x020fe20000000002 */
[----:B------:R5:W-:Y:S02]  /*1d30*/  @P2 STG.E.128 desc[UR18][R42.64], R36 ;  /* 0x000000242a002986 */ /* 0x000be4000c101d12 */
[----:B------:R-:W-:Y:S01]  /*1d40*/  IMAD.WIDE R32, R3, 0x2, R32 ;  /* 0x0000000203207825 */ /* 0x000fe200078e0220 */
[----:B------:R-:W-:-:S03]  /*1d50*/  PRMT R3, R9, 0x7632, R3 ;  /* 0x0000763209037816 */ /* 0x000fc60000000003 */
[----:B-1----:R-:W-:Y:S01]  /*1d60*/  FADD R4, R4, R45 ;  /* 0x0000002d04047221 */ /* 0x002fe20000000000 */
[----:B------:R-:W-:Y:S01]  /*1d70*/  PRMT R9, R11, 0x7632, R9 ;  /* 0x000076320b097816 */ /* 0x000fe20000000009 */
[----:B------:R-:W-:Y:S01]  /*1d80*/  IMAD.U32 R0, R0, 0x10000, RZ ;  /* 0x0001000000007824 */ /* 0x000fe200078e00ff */
[----:B------:R-:W-:Y:S01]  /*1d90*/  PRMT R11, R14, 0x7632, R11 ;  /* 0x000076320e0b7816 */ /* 0x000fe2000000000b */
[----:B------:R-:W-:Y:S02]  /*1da0*/  IMAD.U32 R8, R8, 0x10000, RZ ;  /* 0x0001000008087824 */ /* 0x000fe400078e00ff */
[----:B------:R-:W-:Y:S01]  /*1db0*/  FADD R6, R6, R47 ;  /* 0x0000002f06067221 */ /* 0x000fe20000000000 */
[----:B------:R-:W-:Y:S01]  /*1dc0*/  FADD R5, R5, R0 ;  /* 0x0000000005057221 */ /* 0x000fe20000000000 */
[----:B------:R-:W-:Y:S02]  /*1dd0*/  IMAD.U32 R0, R9, 0x10000, RZ ;  /* 0x0001000009007824 */ /* 0x000fe400078e00ff */
[----:B---3--:R-:W-:Y:S01]  /*1de0*/  FADD R20, R20, R49 ;  /* 0x0000003114147221 */ /* 0x008fe20000000000 */
[----:B--2---:R-:W-:-:S02]  /*1df0*/  IMAD.U32 R19, R14, 0x10000, RZ ;  /* 0x000100000e137824 */ /* 0x004fc400078e00ff */
[----:B------:R-:W-:Y:S01]  /*1e00*/  FADD R22, R22, R51 ;  /* 0x0000003316167221 */ /* 0x000fe20000000000 */
[----:B------:R-:W-:Y:S02]  /*1e10*/  IMAD.U32 R14, R3, 0x10000, RZ ;  /* 0x00010000030e7824 */ /* 0x000fe400078e00ff */
[----:B------:R-:W-:Y:S01]  /*1e20*/  FADD R21, R21, R8 ;  /* 0x0000000815157221 */ /* 0x000fe20000000000 */
[----:B------:R-:W-:Y:S01]  /*1e30*/  IMAD.U32 R17, R12, 0x10000, RZ ;  /* 0x000100000c117824 */ /* 0x000fe200078e00ff */
[----:B------:R-:W-:Y:S01]  /*1e40*/  PRMT R12, R15, 0x7632, R12 ;  /* 0x000076320f0c7816 */ /* 0x000fe2000000000c */
[----:B------:R-:W-:Y:S01]  /*1e50*/  FADD R7, R7, R14 ;  /* 0x0000000e07077221 */ /* 0x000fe20000000000 */
[----:B------:R-:W-:Y:S01]  /*1e60*/  FADD R23, R23, R0 ;  /* 0x0000000017177221 */ /* 0x000fe20000000000 */
[----:B------:R-:W-:Y:S01]  /*1e70*/  IMAD.U32 R10, R10, 0x10000, RZ ;  /* 0x000100000a0a7824 */ /* 0x000fe200078e00ff */
[----:B------:R-:W-:Y:S01]  /*1e80*/  F2FP.BF16.F32.PACK_AB R4, R5, R4 ;  /* 0x000000040504723e */ /* 0x000fe200000010ff */
[----:B------:R-:W-:Y:S01]  /*1e90*/  IMAD.U32 R13, R13, 0x10000, RZ ;  /* 0x000100000d0d7824 */ /* 0x000fe200078e00ff */
[----:B------:R-:W-:Y:S01]  /*1ea0*/  F2FP.BF16.F32.PACK_AB R5, R7, R6 ;  /* 0x000000060705723e */ /* 0x000fe200000010ff */
[----:B------:R-:W-:Y:S01]  /*1eb0*/  IMAD.U32 R15, R15, 0x10000, RZ ;  /* 0x000100000f0f7824 */ /* 0x000fe200078e00ff */
[----:B------:R-:W-:Y:S01]  /*1ec0*/  F2FP.BF16.F32.PACK_AB R6, R21, R20 ;  /* 0x000000141506723e */ /* 0x000fe200000010ff */
[----:B------:R-:W-:Y:S01]  /*1ed0*/  IMAD.U32 R2, R2, 0x10000, RZ ;  /* 0x0001000002027824 */ /* 0x000fe200078e00ff */
[----:B------:R-:W-:Y:S01]  /*1ee0*/  F2FP.BF16.F32.PACK_AB R7, R23, R22 ;  /* 0x000000161707723e */ /* 0x000fe200000010ff */
[----:B------:R-:W-:-:S02]  /*1ef0*/  IMAD.U32 R0, R11, 0x10000, RZ ;  /* 0x000100000b007824 */ /* 0x000fc400078e00ff */
[----:B----4-:R-:W-:Y:S01]  /*1f00*/  FADD R17, R24, R17 ;  /* 0x0000001118117221 */ /* 0x010fe20000000000 */
[----:B------:R-:W-:Y:S02]  /*1f10*/  IMAD.U32 R12, R12, 0x10000, RZ ;  /* 0x000100000c0c7824 */ /* 0x000fe400078e00ff */
[----:B------:R-:W-:Y:S01]  /*1f20*/  FADD R10, R25, R10 ;  /* 0x0000000a190a7221 */ /* 0x000fe20000000000 */
[----:B------:R-:W-:Y:S01]  /*1f30*/  FADD R13, R26, R13 ;  /* 0x0000000d1a0d7221 */ /* 0x000fe20000000000 */
[----:B------:R-:W-:Y:S01]  /*1f40*/  FADD R2, R27, R2 ;  /* 0x000000021b027221 */ /* 0x000fe20000000000 */
[----:B------:R-:W-:Y:S01]  /*1f50*/  FADD R19, R28, R19 ;  /* 0x000000131c137221 */ /* 0x000fe20000000000 */
[----:B------:R-:W-:Y:S01]  /*1f60*/  FADD R15, R30, R15 ;  /* 0x0000000f1e0f7221 */ /* 0x000fe20000000000 */
[----:B------:R-:W-:Y:S01]  /*1f70*/  FADD R0, R29, R0 ;  /* 0x000000001d007221 */ /* 0x000fe20000000000 */
[----:B------:R-:W-:Y:S01]  /*1f80*/  FADD R12, R31, R12 ;  /* 0x0000000c1f0c7221 */ /* 0x000fe20000000000 */
[----:B------:R1:W-:Y:S01]  /*1f90*/  @P1 STG.E.128 desc[UR18][R34.64], R4 ;  /* 0x0000000422001986 */ /* 0x0003e2000c101d12 */
[----:B------:R-:W-:-:S02]  /*1fa0*/  F2FP.BF16.F32.PACK_AB R8, R10, R17 ;  /* 0x000000110a08723e */ /* 0x000fc400000010ff */
[----:B------:R-:W-:Y:S02]  /*1fb0*/  F2FP.BF16.F32.PACK_AB R9, R2, R13 ;  /* 0x0000000d0209723e */ /* 0x000fe400000010ff */
[----:B------:R-:W-:Y:S02]  /*1fc0*/  F2FP.BF16.F32.PACK_AB R10, R0, R19 ;  /* 0x00000013000a723e */ /* 0x000fe400000010ff */
[----:B------:R-:W-:Y:S01]  /*1fd0*/  F2FP.BF16.F32.PACK_AB R11, R12, R15 ;  /* 0x0000000f0c0b723e */ /* 0x000fe200000010ff */
[----:B-----5:R-:W-:Y:S06]  /*1fe0*/  @!P0 EXIT ;  /* 0x000000000000894d */ /* 0x020fec0003800000 */
[----:B------:R-:W-:Y:S01]  /*1ff0*/  STG.E.128 desc[UR18][R32.64], R8 ;  /* 0x0000000820007986 */ /* 0x000fe2000c101d12 */
[----:B------:R-:W-:Y:S05]  /*2000*/  EXIT ;  /* 0x000000000000794d */ /* 0x000fea0003800000 */
.L_x_1:
[----:B------:R-:W-:-:S00]  /*2010*/  BRA `(.L_x_1) ;  /* 0xfffffffc00fc7947 */ /* 0x000fc0000383ffff */
[----:B------:R-:W-:-:S00]  /*2020*/  NOP ;  /* 0x0000000000007918 */ /* 0x000fc00000000000 */
        /* <DEDUP_REMOVED lines=13> */
.L_x_2:


//--------------------- .nv.shared.triton_mm      --------------------------
	.section	.nv.shared.triton_mm,"aw",@nobits
	.sectionflags	@""
	.align	16
	.zero		1024


//--------------------- .nv.constant0.triton_mm   --------------------------
	.section	.nv.constant0.triton_mm,"a",@progbits
	.sectionflags	@""
	.align	4
.nv.constant0.triton_mm:
	.zero		560
